//
// Generated by NVIDIA NVVM Compiler
//
// Compiler Build ID: CL-36424714
// Cuda compilation tools, release 13.0, V13.0.88
// Based on NVVM 20.0.0
//

.version 9.0
.target sm_100
.address_size 64

	// .globl	cinn_kernel

.visible .entry cinn_kernel(
	.param .u64 .ptr .align 1 cinn_kernel_param_0,
	.param .u64 .ptr .align 1 cinn_kernel_param_1,
	.param .u64 .ptr .align 1 cinn_kernel_param_2,
	.param .u64 .ptr .align 1 cinn_kernel_param_3
)
.maxntid 256
{
	.reg .pred 	%p<2>;
	.reg .b32 	%r<25>;
	.reg .b32 	%f<41>;
	.reg .b64 	%rd<35>;

	ld.param.u64 	%rd1, [cinn_kernel_param_0];
	ld.param.u64 	%rd2, [cinn_kernel_param_1];
	ld.param.u64 	%rd3, [cinn_kernel_param_2];
	ld.param.u64 	%rd4, [cinn_kernel_param_3];
	mov.u32 	%r1, %ctaid.x;
	setp.gt.u32 	%p1, %r1, 1535;
	@%p1 bra 	$L__BB0_2;
	cvta.to.global.u64 	%rd5, %rd3;
	cvta.to.global.u64 	%rd6, %rd2;
	cvta.to.global.u64 	%rd7, %rd1;
	cvta.to.global.u64 	%rd8, %rd4;
	mov.u32 	%r2, %tid.x;
	shr.u32 	%r3, %r2, 7;
	shl.b32 	%r4, %r1, 3;
	or.b32  	%r5, %r3, %r4;
	and.b32  	%r6, %r2, 127;
	shl.b32 	%r7, %r5, 7;
	and.b32  	%r8, %r7, 15488;
	or.b32  	%r9, %r8, %r6;
	cvt.u64.u32 	%rd9, %r9;
	shr.u32 	%r10, %r4, 7;
	mul.wide.u32 	%rd10, %r10, 16384;
	or.b64  	%rd11, %rd10, %rd9;
	shl.b64 	%rd12, %rd11, 2;
	add.s64 	%rd13, %rd5, %rd12;
	ld.global.nc.f32 	%f1, [%rd13];
	shr.u32 	%r11, %r1, 4;
	mul.wide.u32 	%rd14, %r11, 4;
	add.s64 	%rd15, %rd7, %rd14;
	ld.global.nc.f32 	%f2, [%rd15];
	mul.wide.u32 	%rd16, %r10, 4;
	add.s64 	%rd17, %rd6, %rd16;
	ld.global.nc.f32 	%f3, [%rd17];
	add.f32 	%f4, %f3, %f2;
	mov.f32 	%f5, 0f00000000;
	sub.f32 	%f6, %f5, %f4;
	fma.rn.f32 	%f7, %f6, 0f3BBB989D, 0f3F000000;
	cvt.sat.f32.f32 	%f8, %f7;
	mov.f32 	%f9, 0f4B400001;
	mov.f32 	%f10, 0f437C0000;
	fma.rm.f32 	%f11, %f8, %f10, %f9;
	add.f32 	%f12, %f11, 0fCB40007F;
	neg.f32 	%f13, %f12;
	fma.rn.f32 	%f14, %f6, 0f3FB8AA3B, %f13;
	fma.rn.f32 	%f15, %f6, 0f32A57060, %f14;
	mov.b32 	%r12, %f11;
	shl.b32 	%r13, %r12, 23;
	mov.b32 	%f16, %r13;
	ex2.approx.ftz.f32 	%f17, %f15;
	fma.rn.f32 	%f18, %f17, %f16, 0f3F800000;
	rcp.rn.f32 	%f19, %f18;
	mul.f32 	%f20, %f1, %f19;
	add.s64 	%rd18, %rd8, %rd12;
	st.global.f32 	[%rd18], %f20;
	or.b32  	%r14, %r7, 256;
	and.b32  	%r15, %r14, 15744;
	or.b32  	%r16, %r15, %r6;
	cvt.u64.u32 	%rd19, %r16;
	or.b64  	%rd20, %rd10, %rd19;
	shl.b64 	%rd21, %rd20, 2;
	add.s64 	%rd22, %rd5, %rd21;
	ld.global.nc.f32 	%f21, [%rd22];
	add.s64 	%rd23, %rd7, %rd16;
	ld.global.nc.f32 	%f22, [%rd23];
	add.f32 	%f23, %f3, %f22;
	sub.f32 	%f24, %f5, %f23;
	fma.rn.f32 	%f25, %f24, 0f3BBB989D, 0f3F000000;
	cvt.sat.f32.f32 	%f26, %f25;
	fma.rm.f32 	%f27, %f26, %f10, %f9;
	add.f32 	%f28, %f27, 0fCB40007F;
	neg.f32 	%f29, %f28;
	fma.rn.f32 	%f30, %f24, 0f3FB8AA3B, %f29;
	fma.rn.f32 	%f31, %f24, 0f32A57060, %f30;
	mov.b32 	%r17, %f27;
	shl.b32 	%r18, %r17, 23;
	mov.b32 	%f32, %r18;
	ex2.approx.ftz.f32 	%f33, %f31;
	fma.rn.f32 	%f34, %f33, %f32, 0f3F800000;
	rcp.rn.f32 	%f35, %f34;
	mul.f32 	%f36, %f21, %f35;
	add.s64 	%rd24, %rd8, %rd21;
	st.global.f32 	[%rd24], %f36;
	or.b32  	%r19, %r7, 512;
	and.b32  	%r20, %r19, 16000;
	or.b32  	%r21, %r20, %r6;
	cvt.u64.u32 	%rd25, %r21;
	or.b64  	%rd26, %rd10, %rd25;
	shl.b64 	%rd27, %rd26, 2;
	add.s64 	%rd28, %rd5, %rd27;
	ld.global.nc.f32 	%f37, [%rd28];
	mul.f32 	%f38, %f37, %f35;
	add.s64 	%rd29, %rd8, %rd27;
	st.global.f32 	[%rd29], %f38;
	or.b32  	%r22, %r7, 768;
	and.b32  	%r23, %r22, 16256;
	or.b32  	%r24, %r23, %r6;
	cvt.u64.u32 	%rd30, %r24;
	or.b64  	%rd31, %rd10, %rd30;
	shl.b64 	%rd32, %rd31, 2;
	add.s64 	%rd33, %rd5, %rd32;
	ld.global.nc.f32 	%f39, [%rd33];
	mul.f32 	%f40, %f39, %f35;
	add.s64 	%rd34, %rd8, %rd32;
	st.global.f32 	[%rd34], %f40;
$L__BB0_2:
	ret;

}
	// .globl	simplified_kernel
.visible .entry simplified_kernel(
	.param .u64 .ptr .align 1 simplified_kernel_param_0,
	.param .u64 .ptr .align 1 simplified_kernel_param_1,
	.param .u64 .ptr .align 1 simplified_kernel_param_2,
	.param .u64 .ptr .align 1 simplified_kernel_param_3
)
.maxntid 256
{
	.reg .pred 	%p<2>;
	.reg .b32 	%r<25>;
	.reg .b32 	%f<41>;
	.reg .b64 	%rd<35>;

	ld.param.u64 	%rd1, [simplified_kernel_param_0];
	ld.param.u64 	%rd2, [simplified_kernel_param_1];
	ld.param.u64 	%rd3, [simplified_kernel_param_2];
	ld.param.u64 	%rd4, [simplified_kernel_param_3];
	mov.u32 	%r1, %ctaid.x;
	setp.gt.u32 	%p1, %r1, 1535;
	@%p1 bra 	$L__BB1_2;
	cvta.to.global.u64 	%rd5, %rd3;
	cvta.to.global.u64 	%rd6, %rd2;
	cvta.to.global.u64 	%rd7, %rd1;
	cvta.to.global.u64 	%rd8, %rd4;
	mov.u32 	%r2, %tid.x;
	shr.u32 	%r3, %r2, 7;
	shl.b32 	%r4, %r1, 3;
	or.b32  	%r5, %r3, %r4;
	and.b32  	%r6, %r2, 127;
	shl.b32 	%r7, %r5, 7;
	and.b32  	%r8, %r7, 15488;
	or.b32  	%r9, %r8, %r6;
	cvt.u64.u32 	%rd9, %r9;
	shr.u32 	%r10, %r4, 7;
	mul.wide.u32 	%rd10, %r10, 16384;
	or.b64  	%rd11, %rd10, %rd9;
	shl.b64 	%rd12, %rd11, 2;
	add.s64 	%rd13, %rd5, %rd12;
	ld.global.nc.f32 	%f1, [%rd13];
	shr.u32 	%r11, %r1, 4;
	mul.wide.u32 	%rd14, %r11, 4;
	add.s64 	%rd15, %rd7, %rd14;
	ld.global.nc.f32 	%f2, [%rd15];
	mul.wide.u32 	%rd16, %r10, 4;
	add.s64 	%rd17, %rd6, %rd16;
	ld.global.nc.f32 	%f3, [%rd17];
	add.f32 	%f4, %f3, %f2;
	mov.f32 	%f5, 0f00000000;
	sub.f32 	%f6, %f5, %f4;
	fma.rn.f32 	%f7, %f6, 0f3BBB989D, 0f3F000000;
	cvt.sat.f32.f32 	%f8, %f7;
	mov.f32 	%f9, 0f4B400001;
	mov.f32 	%f10, 0f437C0000;
	fma.rm.f32 	%f11, %f8, %f10, %f9;
	add.f32 	%f12, %f11, 0fCB40007F;
	neg.f32 	%f13, %f12;
	fma.rn.f32 	%f14, %f6, 0f3FB8AA3B, %f13;
	fma.rn.f32 	%f15, %f6, 0f32A57060, %f14;
	mov.b32 	%r12, %f11;
	shl.b32 	%r13, %r12, 23;
	mov.b32 	%f16, %r13;
	ex2.approx.ftz.f32 	%f17, %f15;
	fma.rn.f32 	%f18, %f17, %f16, 0f3F800000;
	rcp.rn.f32 	%f19, %f18;
	mul.f32 	%f20, %f1, %f19;
	add.s64 	%rd18, %rd8, %rd12;
	st.global.f32 	[%rd18], %f20;
	or.b32  	%r14, %r7, 256;
	and.b32  	%r15, %r14, 15744;
	or.b32  	%r16, %r15, %r6;
	cvt.u64.u32 	%rd19, %r16;
	or.b64  	%rd20, %rd10, %rd19;
	shl.b64 	%rd21, %rd20, 2;
	add.s64 	%rd22, %rd5, %rd21;
	ld.global.nc.f32 	%f21, [%rd22];
	add.s64 	%rd23, %rd7, %rd16;
	ld.global.nc.f32 	%f22, [%rd23];
	add.f32 	%f23, %f3, %f22;
	sub.f32 	%f24, %f5, %f23;
	fma.rn.f32 	%f25, %f24, 0f3BBB989D, 0f3F000000;
	cvt.sat.f32.f32 	%f26, %f25;
	fma.rm.f32 	%f27, %f26, %f10, %f9;
	add.f32 	%f28, %f27, 0fCB40007F;
	neg.f32 	%f29, %f28;
	fma.rn.f32 	%f30, %f24, 0f3FB8AA3B, %f29;
	fma.rn.f32 	%f31, %f24, 0f32A57060, %f30;
	mov.b32 	%r17, %f27;
	shl.b32 	%r18, %r17, 23;
	mov.b32 	%f32, %r18;
	ex2.approx.ftz.f32 	%f33, %f31;
	fma.rn.f32 	%f34, %f33, %f32, 0f3F800000;
	rcp.rn.f32 	%f35, %f34;
	mul.f32 	%f36, %f21, %f35;
	add.s64 	%rd24, %rd8, %rd21;
	st.global.f32 	[%rd24], %f36;
	or.b32  	%r19, %r7, 512;
	and.b32  	%r20, %r19, 16000;
	or.b32  	%r21, %r20, %r6;
	cvt.u64.u32 	%rd25, %r21;
	or.b64  	%rd26, %rd10, %rd25;
	shl.b64 	%rd27, %rd26, 2;
	add.s64 	%rd28, %rd5, %rd27;
	ld.global.nc.f32 	%f37, [%rd28];
	mul.f32 	%f38, %f37, %f35;
	add.s64 	%rd29, %rd8, %rd27;
	st.global.f32 	[%rd29], %f38;
	or.b32  	%r22, %r7, 768;
	and.b32  	%r23, %r22, 16256;
	or.b32  	%r24, %r23, %r6;
	cvt.u64.u32 	%rd30, %r24;
	or.b64  	%rd31, %rd10, %rd30;
	shl.b64 	%rd32, %rd31, 2;
	add.s64 	%rd33, %rd5, %rd32;
	ld.global.nc.f32 	%f39, [%rd33];
	mul.f32 	%f40, %f39, %f35;
	add.s64 	%rd34, %rd8, %rd32;
	st.global.f32 	[%rd34], %f40;
$L__BB1_2:
	ret;

}


// ===== COMPILED SASS (sm_100) =====

	.target	sm_100

	.elftype	@"ET_EXEC"


//--------------------- .note.nv.tkinfo           --------------------------
	.section	.note.nv.tkinfo,"",@"SHT_NOTE"
	.sectionflags	@"SHF_NOTE_NV_TKINFO"
	.tkinfo
        /*0018*/ 	.word	0x00000002
        /*0030*/ 	.string	""
        /*0030*/ 	.string	"ptxas"
        /*0030*/ 	.string	"Cuda compilation tools, release 13.0, V13.0.88"
        /*0030*/ 	.string	"Build cuda_13.0.r13.0/compiler.36424714_0"
        /*0030*/ 	.string	"-arch sm_100 -m 64 "



//--------------------- .note.nv.cuinfo           --------------------------
	.section	.note.nv.cuinfo,"",@"SHT_NOTE"
	.sectionflags	@"SHF_NOTE_NV_CUINFO"
        /*0018*/ 	.short	0x0002
        /*001a*/ 	.short	0x0064
        /*001c*/ 	.short	0x0082
	.zero		2


//--------------------- .nv.info                  --------------------------
	.section	.nv.info,"",@"SHT_CUDA_INFO"
	.align	4


	//----- nvinfo : EIATTR_REGCOUNT
	.align		4
        /*0000*/ 	.byte	0x04, 0x2f
        /*0002*/ 	.short	(.L_1 - .L_0)
	.align		4
.L_0:
        /*0004*/ 	.word	index@(cinn_kernel)
        /*0008*/ 	.word	0x00000018


	//----- nvinfo : EIATTR_FRAME_SIZE
	.align		4
.L_1:
        /*000c*/ 	.byte	0x04, 0x11
        /*000e*/ 	.short	(.L_3 - .L_2)
	.align		4
.L_2:
        /*0010*/ 	.word	index@($__internal_1_$__cuda_sm20_rcp_rn_f32_slowpath)
        /*0014*/ 	.word	0x00000000


	//----- nvinfo : EIATTR_FRAME_SIZE
	.align		4
.L_3:
        /*0018*/ 	.byte	0x04, 0x11
        /*001a*/ 	.short	(.L_5 - .L_4)
	.align		4
.L_4:
        /*001c*/ 	.word	index@(cinn_kernel)
        /*0020*/ 	.word	0x00000000


	//----- nvinfo : EIATTR_REGCOUNT
	.align		4
.L_5:
        /*0024*/ 	.byte	0x04, 0x2f
        /*0026*/ 	.short	(.L_7 - .L_6)
	.align		4
.L_6:
        /*0028*/ 	.word	index@(simplified_kernel)
        /*002c*/ 	.word	0x00000018


	//----- nvinfo : EIATTR_FRAME_SIZE
	.align		4
.L_7:
        /*0030*/ 	.byte	0x04, 0x11
        /*0032*/ 	.short	(.L_9 - .L_8)
	.align		4
.L_8:
        /*0034*/ 	.word	index@($__internal_0_$__cuda_sm20_rcp_rn_f32_slowpath)
        /*0038*/ 	.word	0x00000000


	//----- nvinfo : EIATTR_FRAME_SIZE
	.align		4
.L_9:
        /*003c*/ 	.byte	0x04, 0x11
        /*003e*/ 	.short	(.L_11 - .L_10)
	.align		4
.L_10:
        /*0040*/ 	.word	index@(simplified_kernel)
        /*0044*/ 	.word	0x00000000


	//----- nvinfo : EIATTR_MIN_STACK_SIZE
	.align		4
.L_11:
        /*0048*/ 	.byte	0x04, 0x12
        /*004a*/ 	.short	(.L_13 - .L_12)
	.align		4
.L_12:
        /*004c*/ 	.word	index@(simplified_kernel)
        /*0050*/ 	.word	0x00000000


	//----- nvinfo : EIATTR_MIN_STACK_SIZE
	.align		4
.L_13:
        /*0054*/ 	.byte	0x04, 0x12
        /*0056*/ 	.short	(.L_15 - .L_14)
	.align		4
.L_14:
        /*0058*/ 	.word	index@(cinn_kernel)
        /*005c*/ 	.word	0x00000000
.L_15:


//--------------------- .nv.compat                --------------------------
	.section	.nv.compat,"",@"SHT_CUDA_COMPAT_INFO"
	.align	4
        /*0000*/ 	.byte	0x02, 0x09, 0x00, 0x00, 0x02, 0x02, 0x01, 0x00, 0x02, 0x05, 0x05, 0x00, 0x03, 0x07, 0x01, 0x01
        /*0010*/ 	.byte	0x02, 0x03, 0x00, 0x00, 0x02, 0x06, 0x01, 0x00, 0x04, 0x0b, 0x08, 0x00, 0x09, 0x00, 0x00, 0x00
        /*0020*/ 	.byte	0x00, 0x00, 0x00, 0x00


//--------------------- .nv.info.simplified_kernel --------------------------
	.section	.nv.info.simplified_kernel,"",@"SHT_CUDA_INFO"
	.sectionflags	@""
	.align	4


	//----- nvinfo : EIATTR_CUDA_API_VERSION
	.align		4
        /*0000*/ 	.byte	0x04, 0x37
        /*0002*/ 	.short	(.L_17 - .L_16)
.L_16:
        /*0004*/ 	.word	0x00000082


	//----- nvinfo : EIATTR_KPARAM_INFO
	.align		4
.L_17:
        /*0008*/ 	.byte	0x04, 0x17
        /*000a*/ 	.short	(.L_19 - .L_18)
.L_18:
        /*000c*/ 	.word	0x00000000
        /*0010*/ 	.short	0x0003
        /*0012*/ 	.short	0x0018
        /*0014*/ 	.byte	0x00, 0xf5, 0x21, 0x00


	//----- nvinfo : EIATTR_KPARAM_INFO
	.align		4
.L_19:
        /*0018*/ 	.byte	0x04, 0x17
        /*001a*/ 	.short	(.L_21 - .L_20)
.L_20:
        /*001c*/ 	.word	0x00000000
        /*0020*/ 	.short	0x0002
        /*0022*/ 	.short	0x0010
        /*0024*/ 	.byte	0x00, 0xf5, 0x21, 0x00


	//----- nvinfo : EIATTR_KPARAM_INFO
	.align		4
.L_21:
        /*0028*/ 	.byte	0x04, 0x17
        /*002a*/ 	.short	(.L_23 - .L_22)
.L_22:
        /*002c*/ 	.word	0x00000000
        /*0030*/ 	.short	0x0001
        /*0032*/ 	.short	0x0008
        /*0034*/ 	.byte	0x00, 0xf5, 0x21, 0x00


	//----- nvinfo : EIATTR_KPARAM_INFO
	.align		4
.L_23:
        /*0038*/ 	.byte	0x04, 0x17
        /*003a*/ 	.short	(.L_25 - .L_24)
.L_24:
        /*003c*/ 	.word	0x00000000
        /*0040*/ 	.short	0x0000
        /*0042*/ 	.short	0x0000
        /*0044*/ 	.byte	0x00, 0xf5, 0x21, 0x00


	//----- nvinfo : EIATTR_SPARSE_MMA_MASK
	.align		4
.L_25:
        /*0048*/ 	.byte	0x03, 0x50
        /*004a*/ 	.short	0x0000


	//----- nvinfo : EIATTR_MAXREG_COUNT
	.align		4
        /*004c*/ 	.byte	0x03, 0x1b
        /*004e*/ 	.short	0x00ff


	//----- nvinfo : EIATTR_MERCURY_ISA_VERSION
	.align		4
        /*0050*/ 	.byte	0x03, 0x5f
        /*0052*/ 	.short	0x0101


	//----- nvinfo : EIATTR_VRC_CTA_INIT_COUNT
	.align		4
        /*0054*/ 	.byte	0x02, 0x4a
	.zero		1
	.zero		1


	//----- nvinfo : EIATTR_EXIT_INSTR_OFFSETS
	.align		4
        /*0058*/ 	.byte	0x04, 0x1c
        /*005a*/ 	.short	(.L_27 - .L_26)


	//   ....[0]....
.L_26:
        /*005c*/ 	.word	0x00000030


	//   ....[1]....
        /*0060*/ 	.word	0x000007b0


	//----- nvinfo : EIATTR_MAX_THREADS
	.align		4
.L_27:
        /*0064*/ 	.byte	0x04, 0x05
        /*0066*/ 	.short	(.L_29 - .L_28)
.L_28:
        /*0068*/ 	.word	0x00000100
        /*006c*/ 	.word	0x00000001
        /*0070*/ 	.word	0x00000001


	//----- nvinfo : EIATTR_CRS_STACK_SIZE
	.align		4
.L_29:
        /*0074*/ 	.byte	0x04, 0x1e
        /*0076*/ 	.short	(.L_31 - .L_30)
.L_30:
        /*0078*/ 	.word	0x00000000


	//----- nvinfo : EIATTR_CBANK_PARAM_SIZE
	.align		4
.L_31:
        /*007c*/ 	.byte	0x03, 0x19
        /*007e*/ 	.short	0x0020


	//----- nvinfo : EIATTR_PARAM_CBANK
	.align		4
        /*0080*/ 	.byte	0x04, 0x0a
        /*0082*/ 	.short	(.L_33 - .L_32)
	.align		4
.L_32:
        /*0084*/ 	.word	index@(.nv.constant0.simplified_kernel)
        /*0088*/ 	.short	0x0380
        /*008a*/ 	.short	0x0020


	//----- nvinfo : EIATTR_SW_WAR
	.align		4
.L_33:
        /*008c*/ 	.byte	0x04, 0x36
        /*008e*/ 	.short	(.L_35 - .L_34)
.L_34:
        /*0090*/ 	.word	0x00000008
.L_35:


//--------------------- .nv.info.cinn_kernel      --------------------------
	.section	.nv.info.cinn_kernel,"",@"SHT_CUDA_INFO"
	.sectionflags	@""
	.align	4


	//----- nvinfo : EIATTR_CUDA_API_VERSION
	.align		4
        /*0000*/ 	.byte	0x04, 0x37
        /*0002*/ 	.short	(.L_37 - .L_36)
.L_36:
        /*0004*/ 	.word	0x00000082


	//----- nvinfo : EIATTR_KPARAM_INFO
	.align		4
.L_37:
        /*0008*/ 	.byte	0x04, 0x17
        /*000a*/ 	.short	(.L_39 - .L_38)
.L_38:
        /*000c*/ 	.word	0x00000000
        /*0010*/ 	.short	0x0003
        /*0012*/ 	.short	0x0018
        /*0014*/ 	.byte	0x00, 0xf5, 0x21, 0x00


	//----- nvinfo : EIATTR_KPARAM_INFO
	.align		4
.L_39:
        /*0018*/ 	.byte	0x04, 0x17
        /*001a*/ 	.short	(.L_41 - .L_40)
.L_40:
        /*001c*/ 	.word	0x00000000
        /*0020*/ 	.short	0x0002
        /*0022*/ 	.short	0x0010
        /*0024*/ 	.byte	0x00, 0xf5, 0x21, 0x00


	//----- nvinfo : EIATTR_KPARAM_INFO
	.align		4
.L_41:
        /*0028*/ 	.byte	0x04, 0x17
        /*002a*/ 	.short	(.L_43 - .L_42)
.L_42:
        /*002c*/ 	.word	0x00000000
        /*0030*/ 	.short	0x0001
        /*0032*/ 	.short	0x0008
        /*0034*/ 	.byte	0x00, 0xf5, 0x21, 0x00


	//----- nvinfo : EIATTR_KPARAM_INFO
	.align		4
.L_43:
        /*0038*/ 	.byte	0x04, 0x17
        /*003a*/ 	.short	(.L_45 - .L_44)
.L_44:
        /*003c*/ 	.word	0x00000000
        /*0040*/ 	.short	0x0000
        /*0042*/ 	.short	0x0000
        /*0044*/ 	.byte	0x00, 0xf5, 0x21, 0x00


	//----- nvinfo : EIATTR_SPARSE_MMA_MASK
	.align		4
.L_45:
        /*0048*/ 	.byte	0x03, 0x50
        /*004a*/ 	.short	0x0000


	//----- nvinfo : EIATTR_MAXREG_COUNT
	.align		4
        /*004c*/ 	.byte	0x03, 0x1b
        /*004e*/ 	.short	0x00ff


	//----- nvinfo : EIATTR_MERCURY_ISA_VERSION
	.align		4
        /*0050*/ 	.byte	0x03, 0x5f
        /*0052*/ 	.short	0x0101


	//----- nvinfo : EIATTR_VRC_CTA_INIT_COUNT
	.align		4
        /*0054*/ 	.byte	0x02, 0x4a
	.zero		1
	.zero		1


	//----- nvinfo : EIATTR_EXIT_INSTR_OFFSETS
	.align		4
        /*0058*/ 	.byte	0x04, 0x1c
        /*005a*/ 	.short	(.L_47 - .L_46)


	//   ....[0]....
.L_46:
        /*005c*/ 	.word	0x00000030


	//   ....[1]....
        /*0060*/ 	.word	0x000007b0


	//----- nvinfo : EIATTR_MAX_THREADS
	.align		4
.L_47:
        /*0064*/ 	.byte	0x04, 0x05
        /*0066*/ 	.short	(.L_49 - .L_48)
.L_48:
        /*0068*/ 	.word	0x00000100
        /*006c*/ 	.word	0x00000001
        /*0070*/ 	.word	0x00000001


	//----- nvinfo : EIATTR_CRS_STACK_SIZE
	.align		4
.L_49:
        /*0074*/ 	.byte	0x04, 0x1e
        /*0076*/ 	.short	(.L_51 - .L_50)
.L_50:
        /*0078*/ 	.word	0x00000000


	//----- nvinfo : EIATTR_CBANK_PARAM_SIZE
	.align		4
.L_51:
        /*007c*/ 	.byte	0x03, 0x19
        /*007e*/ 	.short	0x0020


	//----- nvinfo : EIATTR_PARAM_CBANK
	.align		4
        /*0080*/ 	.byte	0x04, 0x0a
        /*0082*/ 	.short	(.L_53 - .L_52)
	.align		4
.L_52:
        /*0084*/ 	.word	index@(.nv.constant0.cinn_kernel)
        /*0088*/ 	.short	0x0380
        /*008a*/ 	.short	0x0020


	//----- nvinfo : EIATTR_SW_WAR
	.align		4
.L_53:
        /*008c*/ 	.byte	0x04, 0x36
        /*008e*/ 	.short	(.L_55 - .L_54)
.L_54:
        /*0090*/ 	.word	0x00000008
.L_55:


//--------------------- .nv.callgraph             --------------------------
	.section	.nv.callgraph,"",@"SHT_CUDA_CALLGRAPH"
	.align	4
	.sectionentsize	8
	.align		4
        /*0000*/ 	.word	0x00000000
	.align		4
        /*0004*/ 	.word	0xffffffff
	.align		4
        /*0008*/ 	.word	0x00000000
	.align		4
        /*000c*/ 	.word	0xfffffffe
	.align		4
        /*0010*/ 	.word	0x00000000
	.align		4
        /*0014*/ 	.word	0xfffffffd
	.align		4
        /*0018*/ 	.word	0x00000000
	.align		4
        /*001c*/ 	.word	0xfffffffc


//--------------------- .text.simplified_kernel   --------------------------
	.section	.text.simplified_kernel,"ax",@progbits
	.align	128
        .global         simplified_kernel
        .type           simplified_kernel,@function
        .size           simplified_kernel,(.L_x_16 - simplified_kernel)
        .other          simplified_kernel,@"STO_CUDA_ENTRY STV_DEFAULT"
simplified_kernel:
.text.simplified_kernel:
[----:B------:R-:W-:Y:S01]  /*0000*/  LDC R1, c[0x0][0x37c] ;  /* 0x0000df00ff017b82 */ /* 0x000fe20000000800 */
[----:B------:R-:W0:Y:S02]  /*0010*/  S2R R5, SR_CTAID.X ;  /* 0x0000000000057919 */ /* 0x000e240000002500 */
[----:B0-----:R-:W-:-:S13]  /*0020*/  ISETP.GT.U32.AND P0, PT, R5, 0x5ff, PT ;  /* 0x000005ff0500780c */ /* 0x001fda0003f04070 */
[----:B------:R-:W-:Y:S05]  /*0030*/  @P0 EXIT ;  /* 0x000000000000094d */ /* 0x000fea0003800000 */
[----:B------:R-:W0:Y:S01]  /*0040*/  LDC.64 R8, c[0x0][0x388] ;  /* 0x0000e200ff087b82 */ /* 0x000e220000000a00 */
[----:B------:R-:W1:Y:S01]  /*0050*/  LDCU.64 UR4, c[0x0][0x358] ;  /* 0x00006b00ff0477ac */ /* 0x000e620008000a00 */
[----:B------:R-:W-:Y:S01]  /*0060*/  IMAD.SHL.U32 R3, R5, 0x8, RZ ;  /* 0x0000000805037824 */ /* 0x000fe200078e00ff */
[----:B------:R-:W-:-:S05]  /*0070*/  SHF.R.U32.HI R5, RZ, 0x4, R5 ;  /* 0x00000004ff057819 */ /* 0x000fca0000011605 */
[----:B------:R-:W2:Y:S01]  /*0080*/  LDC.64 R10, c[0x0][0x380] ;  /* 0x0000e000ff0a7b82 */ /* 0x000ea20000000a00 */
[----:B------:R-:W-:Y:S01]  /*0090*/  SHF.R.U32.HI R4, RZ, 0x7, R3 ;  /* 0x00000007ff047819 */ /* 0x000fe20000011603 */
[----:B------:R-:W3:Y:S01]  /*00a0*/  S2R R6, SR_TID.X ;  /* 0x0000000000067919 */ /* 0x000ee20000002100 */
[----:B------:R-:W4:Y:S03]  /*00b0*/  LDCU.64 UR6, c[0x0][0x390] ;  /* 0x00007200ff0677ac */ /* 0x000f260008000a00 */
[----:B0-----:R-:W-:-:S06]  /*00c0*/  IMAD.WIDE.U32 R8, R4, 0x4, R8 ;  /* 0x0000000404087825 */ /* 0x001fcc00078e0008 */
[----:B-1----:R0:W4:Y:S01]  /*00d0*/  LDG.E.CONSTANT R9, desc[UR4][R8.64] ;  /* 0x0000000408097981 */ /* 0x002122000c1e9900 */
[----:B--2---:R-:W-:-:S05]  /*00e0*/  IMAD.WIDE.U32 R10, R5, 0x4, R10 ;  /* 0x00000004050a7825 */ /* 0x004fca00078e000a */
[----:B------:R1:W2:Y:S01]  /*00f0*/  LDG.E.CONSTANT R14, desc[UR4][R10.64] ;  /* 0x000000040a0e7981 */ /* 0x0002a2000c1e9900 */
[----:B---3--:R-:W-:-:S04]  /*0100*/  SHF.R.U32.HI R0, RZ, 0x7, R6 ;  /* 0x00000007ff007819 */ /* 0x008fc80000011606 */
[----:B------:R-:W-:-:S05]  /*0110*/  LOP3.LUT R0, R0, R3, RZ, 0xfc, !PT ;  /* 0x0000000300007212 */ /* 0x000fca00078efcff */
[----:B------:R-:W-:Y:S02]  /*0120*/  IMAD.SHL.U32 R7, R0, 0x80, RZ ;  /* 0x0000008000077824 */ /* 0x000fe400078e00ff */
[----:B------:R-:W-:-:S03]  /*0130*/  IMAD.WIDE.U32 R2, R4, 0x4000, RZ ;  /* 0x0000400004027825 */ /* 0x000fc600078e00ff */
[----:B------:R-:W-:-:S04]  /*0140*/  LOP3.LUT R5, R7, 0x3c80, RZ, 0xc0, !PT ;  /* 0x00003c8007057812 */ /* 0x000fc800078ec0ff */
[----:B------:R-:W-:-:S04]  /*0150*/  LOP3.LUT R5, R5, 0x7f, R6, 0xf8, !PT ;  /* 0x0000007f05057812 */ /* 0x000fc800078ef806 */
[----:B------:R-:W-:-:S04]  /*0160*/  LOP3.LUT R5, R2, R5, RZ, 0xfc, !PT ;  /* 0x0000000502057212 */ /* 0x000fc800078efcff */
[C---:B0-----:R-:W-:Y:S01]  /*0170*/  SHF.L.U64.HI R8, R5.reuse, 0x2, R3 ;  /* 0x0000000205087819 */ /* 0x041fe20000010203 */
[----:B-1----:R-:W-:Y:S02]  /*0180*/  IMAD.SHL.U32 R10, R5, 0x4, RZ ;  /* 0x00000004050a7824 */ /* 0x002fe400078e00ff */
[----:B------:R-:W-:Y:S02]  /*0190*/  IMAD.MOV.U32 R5, RZ, RZ, 0x3bbb989d ;  /* 0x3bbb989dff057424 */ /* 0x000fe400078e00ff */
[----:B------:R-:W-:Y:S01]  /*01a0*/  IMAD.MOV.U32 R15, RZ, RZ, 0x437c0000 ;  /* 0x437c0000ff0f7424 */ /* 0x000fe200078e00ff */
[----:B----4-:R-:W-:-:S04]  /*01b0*/  IADD3 R12, P0, PT, R10, UR6, RZ ;  /* 0x000000060a0c7c10 */ /* 0x010fc8000ff1e0ff */
[----:B------:R-:W-:-:S05]  /*01c0*/  IADD3.X R13, PT, PT, R8, UR7, RZ, P0, !PT ;  /* 0x00000007080d7c10 */ /* 0x000fca00087fe4ff */
[----:B------:R0:W5:Y:S01]  /*01d0*/  LDG.E.CONSTANT R11, desc[UR4][R12.64] ;  /* 0x000000040c0b7981 */ /* 0x000162000c1e9900 */
[----:B--2---:R-:W-:-:S04]  /*01e0*/  FADD R14, R14, R9 ;  /* 0x000000090e0e7221 */ /* 0x004fc80000000000 */
[----:B------:R-:W-:-:S04]  /*01f0*/  FADD R14, RZ, -R14 ;  /* 0x8000000eff0e7221 */ /* 0x000fc80000000000 */
[----:B------:R-:W-:-:S04]  /*0200*/  FFMA.SAT R0, R14, R5, 0.5 ;  /* 0x3f0000000e007423 */ /* 0x000fc80000002005 */
[----:B------:R-:W-:-:S04]  /*0210*/  FFMA.RM R0, R0, R15, 12582913 ;  /* 0x4b40000100007423 */ /* 0x000fc8000000400f */
[----:B------:R-:W-:-:S04]  /*0220*/  FADD R5, R0, -12583039 ;  /* 0xcb40007f00057421 */ /* 0x000fc80000000000 */
[----:B------:R-:W-:-:S04]  /*0230*/  FFMA R5, R14, 1.4426950216293334961, -R5 ;  /* 0x3fb8aa3b0e057823 */ /* 0x000fc80000000805 */
[----:B------:R-:W-:-:S06]  /*0240*/  FFMA R5, R14, 1.925963033500011079e-08, R5 ;  /* 0x32a570600e057823 */ /* 0x000fcc0000000005 */
[----:B------:R-:W1:Y:S01]  /*0250*/  MUFU.EX2 R5, R5 ;  /* 0x0000000500057308 */ /* 0x000e620000000800 */
[----:B------:R-:W-:-:S04]  /*0260*/  IMAD.SHL.U32 R0, R0, 0x800000, RZ ;  /* 0x0080000000007824 */ /* 0x000fc800078e00ff */
[----:B-1----:R-:W-:-:S04]  /*0270*/  FFMA R0, R0, R5, 1 ;  /* 0x3f80000000007423 */ /* 0x002fc80000000005 */
[----:B0-----:R-:W-:-:S05]  /*0280*/  VIADD R12, R0, 0x1800000 ;  /* 0x01800000000c7836 */ /* 0x001fca0000000000 */
[----:B------:R-:W-:-:S04]  /*0290*/  LOP3.LUT R12, R12, 0x7f800000, RZ, 0xc0, !PT ;  /* 0x7f8000000c0c7812 */ /* 0x000fc800078ec0ff */
[----:B------:R-:W-:-:S13]  /*02a0*/  ISETP.GT.U32.AND P0, PT, R12, 0x1ffffff, PT ;  /* 0x01ffffff0c00780c */ /* 0x000fda0003f04070 */
[----:B------:R-:W-:Y:S05]  /*02b0*/  @P0 BRA `(.L_x_0) ;  /* 0x00000000000c0947 */ /* 0x000fea0003800000 */
[----:B------:R-:W-:-:S07]  /*02c0*/  MOV R14, 0x2e0 ;  /* 0x000002e0000e7802 */ /* 0x000fce0000000f00 */
[----:B-----5:R-:W-:Y:S05]  /*02d0*/  CALL.REL.NOINC `($__internal_0_$__cuda_sm20_rcp_rn_f32_slowpath) ;  /* 0x0000000400387944 */ /* 0x020fea0003c00000 */
[----:B------:R-:W-:Y:S05]  /*02e0*/  BRA `(.L_x_1) ;  /* 0x0000000000107947 */ /* 0x000fea0003800000 */
.L_x_0:
[----:B------:R-:W0:Y:S02]  /*02f0*/  MUFU.RCP R5, R0 ;  /* 0x0000000000057308 */ /* 0x000e240000001000 */
[----:B0-----:R-:W-:-:S04]  /*0300*/  FFMA R12, R0, R5, -1 ;  /* 0xbf800000000c7423 */ /* 0x001fc80000000005 */
[----:B------:R-:W-:-:S04]  /*0310*/  FADD.FTZ R12, -R12, -RZ ;  /* 0x800000ff0c0c7221 */ /* 0x000fc80000010100 */
[----:B------:R-:W-:-:S07]  /*0320*/  FFMA R0, R5, R12, R5 ;  /* 0x0000000c05007223 */ /* 0x000fce0000000005 */
.L_x_1:
[----:B------:R-:W0:Y:S01]  /*0330*/  LDC.64 R14, c[0x0][0x380] ;  /* 0x0000e000ff0e7b82 */ /* 0x000e220000000a00 */
[----:B------:R-:W1:Y:S01]  /*0340*/  LDCU.128 UR8, c[0x0][0x390] ;  /* 0x00007200ff0877ac */ /* 0x000e620008000c00 */
[----:B0-----:R-:W-:-:S06]  /*0350*/  IMAD.WIDE.U32 R14, R4, 0x4, R14 ;  /* 0x00000004040e7825 */ /* 0x001fcc00078e000e */
[----:B------:R-:W2:Y:S01]  /*0360*/  LDG.E.CONSTANT R14, desc[UR4][R14.64] ;  /* 0x000000040e0e7981 */ /* 0x000ea2000c1e9900 */
[----:B------:R-:W-:-:S04]  /*0370*/  LOP3.LUT R4, R7, 0x100, RZ, 0xfc, !PT ;  /* 0x0000010007047812 */ /* 0x000fc800078efcff */
[----:B------:R-:W-:-:S04]  /*0380*/  LOP3.LUT R5, R4, 0x3d80, RZ, 0xc0, !PT ;  /* 0x00003d8004057812 */ /* 0x000fc800078ec0ff */
[----:B------:R-:W-:-:S04]  /*0390*/  LOP3.LUT R5, R5, 0x7f, R6, 0xf8, !PT ;  /* 0x0000007f05057812 */ /* 0x000fc800078ef806 */
[----:B------:R-:W-:-:S04]  /*03a0*/  LOP3.LUT R5, R2, R5, RZ, 0xfc, !PT ;  /* 0x0000000502057212 */ /* 0x000fc800078efcff */
[C---:B------:R-:W-:Y:S01]  /*03b0*/  SHF.L.U64.HI R4, R5.reuse, 0x2, R3 ;  /* 0x0000000205047819 */ /* 0x040fe20000010203 */
[----:B------:R-:W-:-:S05]  /*03c0*/  IMAD.SHL.U32 R12, R5, 0x4, RZ ;  /* 0x00000004050c7824 */ /* 0x000fca00078e00ff */
[----:B-1----:R-:W-:-:S04]  /*03d0*/  IADD3 R16, P0, PT, R12, UR8, RZ ;  /* 0x000000080c107c10 */ /* 0x002fc8000ff1e0ff */
[----:B------:R-:W-:-:S05]  /*03e0*/  IADD3.X R17, PT, PT, R4, UR9, RZ, P0, !PT ;  /* 0x0000000904117c10 */ /* 0x000fca00087fe4ff */
[----:B------:R0:W5:Y:S01]  /*03f0*/  LDG.E.CONSTANT R5, desc[UR4][R16.64] ;  /* 0x0000000410057981 */ /* 0x000162000c1e9900 */
[----:B------:R-:W-:Y:S02]  /*0400*/  IMAD.MOV.U32 R18, RZ, RZ, 0x437c0000 ;  /* 0x437c0000ff127424 */ /* 0x000fe400078e00ff */
[----:B-----5:R-:W-:Y:S01]  /*0410*/  FMUL R11, R11, R0 ;  /* 0x000000000b0b7220 */ /* 0x020fe20000400000 */
[----:B--2---:R-:W-:Y:S01]  /*0420*/  FADD R14, R9, R14 ;  /* 0x0000000e090e7221 */ /* 0x004fe20000000000 */
[----:B------:R-:W-:-:S03]  /*0430*/  IMAD.MOV.U32 R9, RZ, RZ, 0x3bbb989d ;  /* 0x3bbb989dff097424 */ /* 0x000fc600078e00ff */
[----:B------:R-:W-:-:S04]  /*0440*/  FADD R14, RZ, -R14 ;  /* 0x8000000eff0e7221 */ /* 0x000fc80000000000 */
[----:B------:R-:W-:-:S04]  /*0450*/  FFMA.SAT R9, R14, R9, 0.5 ;  /* 0x3f0000000e097423 */ /* 0x000fc80000002009 */
[----:B------:R-:W-:-:S04]  /*0460*/  FFMA.RM R9, R9, R18, 12582913 ;  /* 0x4b40000109097423 */ /* 0x000fc80000004012 */
[C---:B------:R-:W-:Y:S01]  /*0470*/  FADD R13, R9.reuse, -12583039 ;  /* 0xcb40007f090d7421 */ /* 0x040fe20000000000 */
[----:B------:R-:W-:-:S03]  /*0480*/  IMAD.SHL.U32 R9, R9, 0x800000, RZ ;  /* 0x0080000009097824 */ /* 0x000fc600078e00ff */
[----:B------:R-:W-:-:S04]  /*0490*/  FFMA R13, R14, 1.4426950216293334961, -R13 ;  /* 0x3fb8aa3b0e0d7823 */ /* 0x000fc8000000080d */
[----:B------:R-:W-:Y:S01]  /*04a0*/  FFMA R13, R14, 1.925963033500011079e-08, R13 ;  /* 0x32a570600e0d7823 */ /* 0x000fe2000000000d */
[----:B------:R-:W-:-:S03]  /*04b0*/  IADD3 R14, P0, PT, R10, UR10, RZ ;  /* 0x0000000a0a0e7c10 */ /* 0x000fc6000ff1e0ff */
[----:B------:R-:W1:Y:S01]  /*04c0*/  MUFU.EX2 R18, R13 ;  /* 0x0000000d00127308 */ /* 0x000e620000000800 */
[----:B------:R-:W-:-:S05]  /*04d0*/  IADD3.X R15, PT, PT, R8, UR11, RZ, P0, !PT ;  /* 0x0000000b080f7c10 */ /* 0x000fca00087fe4ff */
[----:B------:R0:W-:Y:S01]  /*04e0*/  STG.E desc[UR4][R14.64], R11 ;  /* 0x0000000b0e007986 */ /* 0x0001e2000c101904 */
[----:B-1----:R-:W-:-:S04]  /*04f0*/  FFMA R9, R9, R18, 1 ;  /* 0x3f80000009097423 */ /* 0x002fc80000000012 */
[----:B------:R-:W-:-:S05]  /*0500*/  VIADD R0, R9, 0x1800000 ;  /* 0x0180000009007836 */ /* 0x000fca0000000000 */
[----:B------:R-:W-:-:S04]  /*0510*/  LOP3.LUT R0, R0, 0x7f800000, RZ, 0xc0, !PT ;  /* 0x7f80000000007812 */ /* 0x000fc800078ec0ff */
[----:B------:R-:W-:-:S13]  /*0520*/  ISETP.GT.U32.AND P0, PT, R0, 0x1ffffff, PT ;  /* 0x01ffffff0000780c */ /* 0x000fda0003f04070 */
[----:B0-----:R-:W-:Y:S05]  /*0530*/  @P0 BRA `(.L_x_2) ;  /* 0x0000000000100947 */ /* 0x001fea0003800000 */
[----:B------:R-:W-:Y:S01]  /*0540*/  IMAD.MOV.U32 R0, RZ, RZ, R9 ;  /* 0x000000ffff007224 */ /* 0x000fe200078e0009 */
[----:B------:R-:W-:-:S07]  /*0550*/  MOV R14, 0x570 ;  /* 0x00000570000e7802 */ /* 0x000fce0000000f00 */
[----:B------:R-:W-:Y:S05]  /*0560*/  CALL.REL.NOINC `($__internal_0_$__cuda_sm20_rcp_rn_f32_slowpath) ;  /* 0x0000000000947944 */ /* 0x000fea0003c00000 */
[----:B------:R-:W-:Y:S05]  /*0570*/  BRA `(.L_x_3) ;  /* 0x0000000000107947 */ /* 0x000fea0003800000 */
.L_x_2:
[----:B------:R-:W0:Y:S02]  /*0580*/  MUFU.RCP R0, R9 ;  /* 0x0000000900007308 */ /* 0x000e240000001000 */
[----:B0-----:R-:W-:-:S04]  /*0590*/  FFMA R8, R9, R0, -1 ;  /* 0xbf80000009087423 */ /* 0x001fc80000000000 */
[----:B------:R-:W-:-:S04]  /*05a0*/  FADD.FTZ R11, -R8, -RZ ;  /* 0x800000ff080b7221 */ /* 0x000fc80000010100 */
[----:B------:R-:W-:-:S07]  /*05b0*/  FFMA R0, R0, R11, R0 ;  /* 0x0000000b00007223 */ /* 0x000fce0000000000 */
.L_x_3:
[C---:B------:R-:W-:Y:S01]  /*05c0*/  LOP3.LUT R8, R7.reuse, 0x200, RZ, 0xfc, !PT ;  /* 0x0000020007087812 */ /* 0x040fe200078efcff */
[----:B------:R-:W0:Y:S01]  /*05d0*/  LDCU.128 UR8, c[0x0][0x390] ;  /* 0x00007200ff0877ac */ /* 0x000e220008000c00 */
[----:B------:R-:W-:Y:S02]  /*05e0*/  LOP3.LUT R9, R7, 0x300, RZ, 0xfc, !PT ;  /* 0x0000030007097812 */ /* 0x000fe400078efcff */
[----:B------:R-:W-:Y:S02]  /*05f0*/  LOP3.LUT R7, R8, 0x3e80, RZ, 0xc0, !PT ;  /* 0x00003e8008077812 */ /* 0x000fe400078ec0ff */
[----:B------:R-:W-:Y:S02]  /*0600*/  LOP3.LUT R9, R9, 0x3f80, RZ, 0xc0, !PT ;  /* 0x00003f8009097812 */ /* 0x000fe400078ec0ff */
[--C-:B------:R-:W-:Y:S02]  /*0610*/  LOP3.LUT R7, R7, 0x7f, R6.reuse, 0xf8, !PT ;  /* 0x0000007f07077812 */ /* 0x100fe400078ef806 */
[----:B------:R-:W-:-:S02]  /*0620*/  LOP3.LUT R9, R9, 0x7f, R6, 0xf8, !PT ;  /* 0x0000007f09097812 */ /* 0x000fc400078ef806 */
[C---:B------:R-:W-:Y:S02]  /*0630*/  LOP3.LUT R7, R2.reuse, R7, RZ, 0xfc, !PT ;  /* 0x0000000702077212 */ /* 0x040fe400078efcff */
[----:B------:R-:W-:-:S03]  /*0640*/  LOP3.LUT R9, R2, R9, RZ, 0xfc, !PT ;  /* 0x0000000902097212 */ /* 0x000fc600078efcff */
[C---:B------:R-:W-:Y:S01]  /*0650*/  IMAD.SHL.U32 R6, R7.reuse, 0x4, RZ ;  /* 0x0000000407067824 */ /* 0x040fe200078e00ff */
[--C-:B------:R-:W-:Y:S01]  /*0660*/  SHF.L.U64.HI R7, R7, 0x2, R3.reuse ;  /* 0x0000000207077819 */ /* 0x100fe20000010203 */
[C---:B------:R-:W-:Y:S01]  /*0670*/  IMAD.SHL.U32 R10, R9.reuse, 0x4, RZ ;  /* 0x00000004090a7824 */ /* 0x040fe200078e00ff */
[----:B------:R-:W-:Y:S02]  /*0680*/  SHF.L.U64.HI R11, R9, 0x2, R3 ;  /* 0x00000002090b7819 */ /* 0x000fe40000010203 */
[----:B0-----:R-:W-:Y:S02]  /*0690*/  IADD3 R2, P0, PT, R6, UR8, RZ ;  /* 0x0000000806027c10 */ /* 0x001fe4000ff1e0ff */
[----:B------:R-:W-:Y:S02]  /*06a0*/  IADD3 R8, P1, PT, R10, UR8, RZ ;  /* 0x000000080a087c10 */ /* 0x000fe4000ff3e0ff */
[----:B------:R-:W-:Y:S02]  /*06b0*/  IADD3.X R3, PT, PT, R7, UR9, RZ, P0, !PT ;  /* 0x0000000907037c10 */ /* 0x000fe400087fe4ff */
[----:B------:R-:W-:-:S04]  /*06c0*/  IADD3.X R9, PT, PT, R11, UR9, RZ, P1, !PT ;  /* 0x000000090b097c10 */ /* 0x000fc80008ffe4ff */
[----:B------:R-:W2:Y:S04]  /*06d0*/  LDG.E.CONSTANT R3, desc[UR4][R2.64] ;  /* 0x0000000402037981 */ /* 0x000ea8000c1e9900 */
[----:B------:R-:W3:Y:S01]  /*06e0*/  LDG.E.CONSTANT R9, desc[UR4][R8.64] ;  /* 0x0000000408097981 */ /* 0x000ee2000c1e9900 */
[----:B------:R-:W-:Y:S01]  /*06f0*/  IADD3 R12, P0, PT, R12, UR10, RZ ;  /* 0x0000000a0c0c7c10 */ /* 0x000fe2000ff1e0ff */
[----:B------:R-:W-:Y:S01]  /*0700*/  FMUL R5, R5, R0 ;  /* 0x0000000005057220 */ /* 0x000fe20000400000 */
[----:B------:R-:W-:Y:S02]  /*0710*/  IADD3 R6, P1, PT, R6, UR10, RZ ;  /* 0x0000000a06067c10 */ /* 0x000fe4000ff3e0ff */
[----:B------:R-:W-:Y:S02]  /*0720*/  IADD3 R10, P2, PT, R10, UR10, RZ ;  /* 0x0000000a0a0a7c10 */ /* 0x000fe4000ff5e0ff */
[----:B------:R-:W-:-:S02]  /*0730*/  IADD3.X R13, PT, PT, R4, UR11, RZ, P0, !PT ;  /* 0x0000000b040d7c10 */ /* 0x000fc400087fe4ff */
[----:B------:R-:W-:Y:S02]  /*0740*/  IADD3.X R7, PT, PT, R7, UR11, RZ, P1, !PT ;  /* 0x0000000b07077c10 */ /* 0x000fe40008ffe4ff */
[----:B------:R-:W-:Y:S01]  /*0750*/  IADD3.X R11, PT, PT, R11, UR11, RZ, P2, !PT ;  /* 0x0000000b0b0b7c10 */ /* 0x000fe200097fe4ff */
[----:B------:R-:W-:Y:S01]  /*0760*/  STG.E desc[UR4][R12.64], R5 ;  /* 0x000000050c007986 */ /* 0x000fe2000c101904 */
[-C--:B--2---:R-:W-:Y:S01]  /*0770*/  FMUL R15, R3, R0.reuse ;  /* 0x00000000030f7220 */ /* 0x084fe20000400000 */
[----:B---3--:R-:W-:-:S04]  /*0780*/  FMUL R17, R9, R0 ;  /* 0x0000000009117220 */ /* 0x008fc80000400000 */
[----:B------:R-:W-:Y:S04]  /*0790*/  STG.E desc[UR4][R6.64], R15 ;  /* 0x0000000f06007986 */ /* 0x000fe8000c101904 */
[----:B------:R-:W-:Y:S01]  /*07a0*/  STG.E desc[UR4][R10.64], R17 ;  /* 0x000000110a007986 */ /* 0x000fe2000c101904 */
[----:B------:R-:W-:Y:S05]  /*07b0*/  EXIT ;  /* 0x000000000000794d */ /* 0x000fea0003800000 */
        .weak           $__internal_0_$__cuda_sm20_rcp_rn_f32_slowpath
        .type           $__internal_0_$__cuda_sm20_rcp_rn_f32_slowpath,@function
        .size           $__internal_0_$__cuda_sm20_rcp_rn_f32_slowpath,(.L_x_16 - $__internal_0_$__cuda_sm20_rcp_rn_f32_slowpath)
$__internal_0_$__cuda_sm20_rcp_rn_f32_slowpath:
[----:B------:R-:W-:-:S05]  /*07c0*/  IMAD.SHL.U32 R13, R0, 0x2, RZ ;  /* 0x00000002000d7824 */ /* 0x000fca00078e00ff */
[----:B------:R-:W-:-:S04]  /*07d0*/  SHF.R.U32.HI R13, RZ, 0x18, R13 ;  /* 0x00000018ff0d7819 */ /* 0x000fc8000001160d */
[----:B------:R-:W-:-:S13]  /*07e0*/  ISETP.NE.U32.AND P0, PT, R13, RZ, PT ;  /* 0x000000ff0d00720c */ /* 0x000fda0003f05070 */
[----:B------:R-:W-:Y:S05]  /*07f0*/  @P0 BRA `(.L_x_4) ;  /* 0x00000000002c0947 */ /* 0x000fea0003800000 */
[----:B------:R-:W-:-:S05]  /*0800*/  IMAD.SHL.U32 R13, R0, 0x2, RZ ;  /* 0x00000002000d7824 */ /* 0x000fca00078e00ff */
[----:B------:R-:W-:-:S13]  /*0810*/  ISETP.NE.AND P0, PT, R13, RZ, PT ;  /* 0x000000ff0d00720c */ /* 0x000fda0003f05270 */
[----:B------:R2:W3:Y:S01]  /*0820*/  @!P0 MUFU.RCP R13, R0 ;  /* 0x00000000000d8308 */ /* 0x0004e20000001000 */
[----:B------:R-:W-:Y:S05]  /*0830*/  @!P0 BRA `(.L_x_5) ;  /* 0x0000000000a48947 */ /* 0x000fea0003800000 */
[----:B------:R-:W-:-:S04]  /*0840*/  FFMA R15, R0, 1.84467440737095516160e+19, RZ ;  /* 0x5f800000000f7823 */ /* 0x000fc800000000ff */
[----:B--2---:R-:W3:Y:S02]  /*0850*/  MUFU.RCP R0, R15 ;  /* 0x0000000f00007308 */ /* 0x004ee40000001000 */
[----:B---3--:R-:W-:-:S04]  /*0860*/  FFMA R13, R15, R0, -1 ;  /* 0xbf8000000f0d7423 */ /* 0x008fc80000000000 */
[----:B------:R-:W-:-:S04]  /*0870*/  FADD.FTZ R13, -R13, -RZ ;  /* 0x800000ff0d0d7221 */ /* 0x000fc80000010100 */
[----:B------:R-:W-:-:S04]  /*0880*/  FFMA R0, R0, R13, R0 ;  /* 0x0000000d00007223 */ /* 0x000fc80000000000 */
[----:B------:R-:W-:Y:S01]  /*0890*/  FFMA R13, R0, 1.84467440737095516160e+19, RZ ;  /* 0x5f800000000d7823 */ /* 0x000fe200000000ff */
[----:B------:R-:W-:Y:S06]  /*08a0*/  BRA `(.L_x_5) ;  /* 0x0000000000887947 */ /* 0x000fec0003800000 */
.L_x_4:
[----:B------:R-:W-:-:S05]  /*08b0*/  VIADD R15, R13, 0xffffff03 ;  /* 0xffffff030d0f7836 */ /* 0x000fca0000000000 */
[----:B------:R-:W-:-:S13]  /*08c0*/  ISETP.GT.U32.AND P0, PT, R15, 0x1, PT ;  /* 0x000000010f00780c */ /* 0x000fda0003f04070 */
[----:B------:R-:W-:Y:S05]  /*08d0*/  @P0 BRA `(.L_x_6) ;  /* 0x0000000000780947 */ /* 0x000fea0003800000 */
[----:B------:R-:W-:Y:S01]  /*08e0*/  LOP3.LUT R16, R0, 0x7fffff, RZ, 0xc0, !PT ;  /* 0x007fffff00107812 */ /* 0x000fe200078ec0ff */
[----:B------:R-:W-:Y:S02]  /*08f0*/  IMAD.MOV.U32 R20, RZ, RZ, 0x3 ;  /* 0x00000003ff147424 */ /* 0x000fe400078e00ff */
[----:B------:R-:W-:Y:S01]  /*0900*/  VIADD R13, R13, 0xffffff04 ;  /* 0xffffff040d0d7836 */ /* 0x000fe20000000000 */
[----:B------:R-:W-:Y:S02]  /*0910*/  LOP3.LUT R16, R16, 0x3f800000, RZ, 0xfc, !PT ;  /* 0x3f80000010107812 */ /* 0x000fe400078efcff */
[----:B------:R-:W-:Y:S02]  /*0920*/  SHF.L.U32 R21, R20, R15, RZ ;  /* 0x0000000f14157219 */ /* 0x000fe400000006ff */
[----:B------:R-:W0:Y:S02]  /*0930*/  MUFU.RCP R17, R16 ;  /* 0x0000001000117308 */ /* 0x000e240000001000 */
[----:B0-----:R-:W-:-:S04]  /*0940*/  FFMA R18, R16, R17, -1 ;  /* 0xbf80000010127423 */ /* 0x001fc80000000011 */
[----:B------:R-:W-:-:S04]  /*0950*/  FADD.FTZ R18, -R18, -RZ ;  /* 0x800000ff12127221 */ /* 0x000fc80000010100 */
[CCC-:B------:R-:W-:Y:S01]  /*0960*/  FFMA.RM R19, R17.reuse, R18.reuse, R17.reuse ;  /* 0x0000001211137223 */ /* 0x1c0fe20000004011 */
[----:B------:R-:W-:-:S04]  /*0970*/  FFMA.RP R18, R17, R18, R17 ;  /* 0x0000001211127223 */ /* 0x000fc80000008011 */
[C---:B------:R-:W-:Y:S02]  /*0980*/  LOP3.LUT R17, R19.reuse, 0x7fffff, RZ, 0xc0, !PT ;  /* 0x007fffff13117812 */ /* 0x040fe400078ec0ff */
[----:B------:R-:W-:Y:S02]  /*0990*/  FSETP.NEU.FTZ.AND P0, PT, R19, R18, PT ;  /* 0x000000121300720b */ /* 0x000fe40003f1d000 */
[----:B------:R-:W-:Y:S02]  /*09a0*/  LOP3.LUT R18, R17, 0x800000, RZ, 0xfc, !PT ;  /* 0x0080000011127812 */ /* 0x000fe400078efcff */
[----:B------:R-:W-:Y:S02]  /*09b0*/  SEL R17, RZ, 0xffffffff, !P0 ;  /* 0xffffffffff117807 */ /* 0x000fe40004000000 */
[----:B------:R-:W-:Y:S02]  /*09c0*/  LOP3.LUT R16, R21, R18, RZ, 0xc0, !PT ;  /* 0x0000001215107212 */ /* 0x000fe400078ec0ff */
[----:B------:R-:W-:Y:S01]  /*09d0*/  SHF.R.U32.HI R13, RZ, R13, R18 ;  /* 0x0000000dff0d7219 */ /* 0x000fe20000011612 */
[----:B------:R-:W-:Y:S01]  /*09e0*/  IMAD.MOV R17, RZ, RZ, -R17 ;  /* 0x000000ffff117224 */ /* 0x000fe200078e0a11 */
[----:B------:R-:W-:-:S04]  /*09f0*/  SHF.R.U32.HI R16, RZ, R15, R16 ;  /* 0x0000000fff107219 */ /* 0x000fc80000011610 */
[----:B------:R-:W-:Y:S02]  /*0a00*/  LOP3.LUT P1, RZ, R17, R15, R18, 0xf8, !PT ;  /* 0x0000000f11ff7212 */ /* 0x000fe4000782f812 */
[C---:B------:R-:W-:Y:S02]  /*0a10*/  LOP3.LUT P0, RZ, R16.reuse, 0x1, RZ, 0xc0, !PT ;  /* 0x0000000110ff7812 */ /* 0x040fe4000780c0ff */
[----:B------:R-:W-:-:S04]  /*0a20*/  LOP3.LUT P2, RZ, R16, 0x2, RZ, 0xc0, !PT ;  /* 0x0000000210ff7812 */ /* 0x000fc8000784c0ff */
[----:B------:R-:W-:Y:S02]  /*0a30*/  PLOP3.LUT P0, PT, P0, P1, P2, 0xe0, 0x0 ;  /* 0x000000000000781c */ /* 0x000fe40000703c20 */
[----:B------:R-:W-:Y:S02]  /*0a40*/  LOP3.LUT P1, RZ, R0, 0x7fffff, RZ, 0xc0, !PT ;  /* 0x007fffff00ff7812 */ /* 0x000fe4000782c0ff */
[----:B------:R-:W-:-:S05]  /*0a50*/  SEL R15, RZ, 0x1, !P0 ;  /* 0x00000001ff0f7807 */ /* 0x000fca0004000000 */
[----:B------:R-:W-:-:S05]  /*0a60*/  IMAD.MOV R15, RZ, RZ, -R15 ;  /* 0x000000ffff0f7224 */ /* 0x000fca00078e0a0f */
[----:B------:R-:W-:-:S13]  /*0a70*/  ISETP.GE.AND P0, PT, R15, RZ, PT ;  /* 0x000000ff0f00720c */ /* 0x000fda0003f06270 */
[----:B------:R-:W-:-:S04]  /*0a80*/  @!P0 VIADD R13, R13, 0x1 ;  /* 0x000000010d0d8836 */ /* 0x000fc80000000000 */
[----:B------:R-:W-:-:S05]  /*0a90*/  @!P1 IMAD.SHL.U32 R13, R13, 0x2, RZ ;  /* 0x000000020d0d9824 */ /* 0x000fca00078e00ff */
[----:B------:R-:W-:Y:S01]  /*0aa0*/  LOP3.LUT R13, R13, 0x80000000, R0, 0xf8, !PT ;  /* 0x800000000d0d7812 */ /* 0x000fe200078ef800 */
[----:B------:R-:W-:Y:S06]  /*0ab0*/  BRA `(.L_x_5) ;  /* 0x0000000000047947 */ /* 0x000fec0003800000 */
.L_x_6:
[----:B------:R0:W1:Y:S02]  /*0ac0*/  MUFU.RCP R13, R0 ;  /* 0x00000000000d7308 */ /* 0x0000640000001000 */
.L_x_5:
[----:B------:R-:W-:Y:S02]  /*0ad0*/  IMAD.MOV.U32 R15, RZ, RZ, 0x0 ;  /* 0x00000000ff0f7424 */ /* 0x000fe400078e00ff */
[----:B0123--:R-:W-:Y:S02]  /*0ae0*/  IMAD.MOV.U32 R0, RZ, RZ, R13 ;  /* 0x000000ffff007224 */ /* 0x00ffe400078e000d */
[----:B------:R-:W-:Y:S05]  /*0af0*/  RET.REL.NODEC R14 `(simplified_kernel) ;  /* 0xfffffff40e407950 */ /* 0x000fea0003c3ffff */
.L_x_7:
[----:B------:R-:W-:-:S00]  /*0b00*/  BRA `(.L_x_7) ;  /* 0xfffffffc00fc7947 */ /* 0x000fc0000383ffff */
[----:B------:R-:W-:-:S00]  /*0b10*/  NOP ;  /* 0x0000000000007918 */ /* 0x000fc00000000000 */
        /* <DEDUP_REMOVED lines=14> */
.L_x_16:


//--------------------- .text.cinn_kernel         --------------------------
	.section	.text.cinn_kernel,"ax",@progbits
	.align	128
        .global         cinn_kernel
        .type           cinn_kernel,@function
        .size           cinn_kernel,(.L_x_17 - cinn_kernel)
        .other          cinn_kernel,@"STO_CUDA_ENTRY STV_DEFAULT"
cinn_kernel:
.text.cinn_kernel:
        /* <DEDUP_REMOVED lines=45> */
[----:B-----5:R-:W-:Y:S05]  /*02d0*/  CALL.REL.NOINC `($__internal_1_$__cuda_sm20_rcp_rn_f32_slowpath) ;  /* 0x0000000400387944 */ /* 0x020fea0003c00000 */
[----:B------:R-:W-:Y:S05]  /*02e0*/  BRA `(.L_x_9) ;  /* 0x0000000000107947 */ /* 0x000fea0003800000 */
.L_x_8:
[----:B------:R-:W0:Y:S02]  /*02f0*/  MUFU.RCP R5, R0 ;  /* 0x0000000000057308 */ /* 0x000e240000001000 */
[----:B0-----:R-:W-:-:S04]  /*0300*/  FFMA R12, R0, R5, -1 ;  /* 0xbf800000000c7423 */ /* 0x001fc80000000005 */
[----:B------:R-:W-:-:S04]  /*0310*/  FADD.FTZ R12, -R12, -RZ ;  /* 0x800000ff0c0c7221 */ /* 0x000fc80000010100 */
[----:B------:R-:W-:-:S07]  /*0320*/  FFMA R0, R5, R12, R5 ;  /* 0x0000000c05007223 */ /* 0x000fce0000000005 */
.L_x_9:
        /* <DEDUP_REMOVED lines=35> */
[----:B------:R-:W-:Y:S05]  /*0560*/  CALL.REL.NOINC `($__internal_1_$__cuda_sm20_rcp_rn_f32_slowpath) ;  /* 0x0000000000947944 */ /* 0x000fea0003c00000 */
[----:B------:R-:W-:Y:S05]  /*0570*/  BRA `(.L_x_11) ;  /* 0x0000000000107947 */ /* 0x000fea0003800000 */
.L_x_10:
[----:B------:R-:W0:Y:S02]  /*0580*/  MUFU.RCP R0, R9 ;  /* 0x0000000900007308 */ /* 0x000e240000001000 */
[----:B0-----:R-:W-:-:S04]  /*0590*/  FFMA R8, R9, R0, -1 ;  /* 0xbf80000009087423 */ /* 0x001fc80000000000 */
[----:B------:R-:W-:-:S04]  /*05a0*/  FADD.FTZ R11, -R8, -RZ ;  /* 0x800000ff080b7221 */ /* 0x000fc80000010100 */
[----:B------:R-:W-:-:S07]  /*05b0*/  FFMA R0, R0, R11, R0 ;  /* 0x0000000b00007223 */ /* 0x000fce0000000000 */
.L_x_11:
        /* <DEDUP_REMOVED lines=32> */
        .weak           $__internal_1_$__cuda_sm20_rcp_rn_f32_slowpath
        .type           $__internal_1_$__cuda_sm20_rcp_rn_f32_slowpath,@function
        .size           $__internal_1_$__cuda_sm20_rcp_rn_f32_slowpath,(.L_x_17 - $__internal_1_$__cuda_sm20_rcp_rn_f32_slowpath)
$__internal_1_$__cuda_sm20_rcp_rn_f32_slowpath:
        /* <DEDUP_REMOVED lines=15> */
.L_x_12:
        /* <DEDUP_REMOVED lines=33> */
.L_x_14:
[----:B------:R0:W1:Y:S02]  /*0ac0*/  MUFU.RCP R13, R0 ;  /* 0x00000000000d7308 */ /* 0x0000640000001000 */
.L_x_13:
[----:B------:R-:W-:Y:S02]  /*0ad0*/  IMAD.MOV.U32 R15, RZ, RZ, 0x0 ;  /* 0x00000000ff0f7424 */ /* 0x000fe400078e00ff */
[----:B0123--:R-:W-:Y:S02]  /*0ae0*/  IMAD.MOV.U32 R0, RZ, RZ, R13 ;  /* 0x000000ffff007224 */ /* 0x00ffe400078e000d */
[----:B------:R-:W-:Y:S05]  /*0af0*/  RET.REL.NODEC R14 `(cinn_kernel) ;  /* 0xfffffff40e407950 */ /* 0x000fea0003c3ffff */
.L_x_15:
        /* <DEDUP_REMOVED lines=16> */
.L_x_17:


//--------------------- .nv.shared.reserved.0     --------------------------
	.section	.nv.shared.reserved.0,"aw",@nobits
	.weak		__nv_reservedSMEM_offset_0_alias
	.size		__nv_reservedSMEM_offset_0_alias, 0, 64
	.other		__nv_reservedSMEM_offset_0_alias,@"STO_CUDA_RESERVED_SHARED STV_DEFAULT"
__nv_reservedSMEM_offset_0_alias:
	.zero		0
	.zero		64


//--------------------- .nv.constant0.simplified_kernel --------------------------
	.section	.nv.constant0.simplified_kernel,"a",@progbits
	.sectionflags	@""
	.align	4
.nv.constant0.simplified_kernel:
	.zero		928


//--------------------- .nv.constant0.cinn_kernel --------------------------
	.section	.nv.constant0.cinn_kernel,"a",@progbits
	.sectionflags	@""
	.align	4
.nv.constant0.cinn_kernel:
	.zero		928


//--------------------- SYMBOLS --------------------------

	.type		.nv.reservedSmem.offset0,@object
	.size		.nv.reservedSmem.offset0,0x4
